	.headerflags	@"EF_CUDA_TEXMODE_UNIFIED EF_CUDA_64BIT_ADDRESS EF_CUDA_ACCELERATORS EF_CUDA_SM90 EF_CUDA_VIRTUAL_SM(EF_CUDA_SM90)"
	.elftype	@"ET_EXEC"


//--------------------- .nv.info                  --------------------------
	.section	.nv.info,"",@"SHT_CUDA_INFO"
	.align	4


	//----- nvinfo : EIATTR_REGCOUNT
	.align		4
        /*0000*/ 	.byte	0x04, 0x2f
        /*0002*/ 	.short	(.L_3 - .L_2)
	.align		4
.L_2:
        /*0004*/ 	.word	index@(triton_poi_fused__native_batch_norm_legit_no_training_relu_36)
        /*0008*/ 	.word	0x00000026


	//----- nvinfo : EIATTR_MIN_STACK_SIZE
	.align		4
.L_3:
        /*000c*/ 	.byte	0x04, 0x12
        /*000e*/ 	.short	(.L_5 - .L_4)
	.align		4
.L_4:
        /*0010*/ 	.word	index@(triton_poi_fused__native_batch_norm_legit_no_training_relu_36)
        /*0014*/ 	.word	0x00000000


	//----- nvinfo : EIATTR_FRAME_SIZE
	.align		4
.L_5:
        /*0018*/ 	.byte	0x04, 0x11
        /*001a*/ 	.short	(.L_7 - .L_6)
	.align		4
.L_6:
        /*001c*/ 	.word	index@(triton_poi_fused__native_batch_norm_legit_no_training_relu_36)
        /*0020*/ 	.word	0x00000000


	//----- nvinfo : EIATTR_MIN_STACK_SIZE
	.align		4
.L_7:
        /*0024*/ 	.byte	0x04, 0x12
        /*0026*/ 	.short	(.L_9 - .L_8)
	.align		4
.L_8:
        /*0028*/ 	.word	index@(triton_poi_fused__native_batch_norm_legit_no_training_relu_36)
        /*002c*/ 	.word	0x00000000
.L_9:


//--------------------- .nv.info.triton_poi_fused__native_batch_norm_legit_no_training_relu_36 --------------------------
	.section	.nv.info.triton_poi_fused__native_batch_norm_legit_no_training_relu_36,"",@"SHT_CUDA_INFO"
	.sectionflags	@""
	.align	4


	//----- nvinfo : EIATTR_CUDA_API_VERSION
	.align		4
        /*0000*/ 	.byte	0x04, 0x37
        /*0002*/ 	.short	(.L_11 - .L_10)
.L_10:
        /*0004*/ 	.word	0x0000007c


	//----- nvinfo : EIATTR_KPARAM_INFO
	.align		4
.L_11:
        /*0008*/ 	.byte	0x04, 0x17
        /*000a*/ 	.short	(.L_13 - .L_12)
.L_12:
        /*000c*/ 	.word	0x00000000
        /*0010*/ 	.short	0x0007
        /*0012*/ 	.short	0x0034
        /*0014*/ 	.byte	0x00, 0xf0, 0x11, 0x00


	//----- nvinfo : EIATTR_KPARAM_INFO
	.align		4
.L_13:
        /*0018*/ 	.byte	0x04, 0x17
        /*001a*/ 	.short	(.L_15 - .L_14)
.L_14:
        /*001c*/ 	.word	0x00000000
        /*0020*/ 	.short	0x0006
        /*0022*/ 	.short	0x0030
        /*0024*/ 	.byte	0x00, 0xf0, 0x11, 0x00


	//----- nvinfo : EIATTR_KPARAM_INFO
	.align		4
.L_15:
        /*0028*/ 	.byte	0x04, 0x17
        /*002a*/ 	.short	(.L_17 - .L_16)
.L_16:
        /*002c*/ 	.word	0x00000000
        /*0030*/ 	.short	0x0005
        /*0032*/ 	.short	0x0028
        /*0034*/ 	.byte	0x00, 0xf4, 0x21, 0x00


	//----- nvinfo : EIATTR_KPARAM_INFO
	.align		4
.L_17:
        /*0038*/ 	.byte	0x04, 0x17
        /*003a*/ 	.short	(.L_19 - .L_18)
.L_18:
        /*003c*/ 	.word	0x00000000
        /*0040*/ 	.short	0x0004
        /*0042*/ 	.short	0x0020
        /*0044*/ 	.byte	0x00, 0xf4, 0x21, 0x00


	//----- nvinfo : EIATTR_KPARAM_INFO
	.align		4
.L_19:
        /*0048*/ 	.byte	0x04, 0x17
        /*004a*/ 	.short	(.L_21 - .L_20)
.L_20:
        /*004c*/ 	.word	0x00000000
        /*0050*/ 	.short	0x0003
        /*0052*/ 	.short	0x0018
        /*0054*/ 	.byte	0x00, 0xf4, 0x21, 0x00


	//----- nvinfo : EIATTR_KPARAM_INFO
	.align		4
.L_21:
        /*0058*/ 	.byte	0x04, 0x17
        /*005a*/ 	.short	(.L_23 - .L_22)
.L_22:
        /*005c*/ 	.word	0x00000000
        /*0060*/ 	.short	0x0002
        /*0062*/ 	.short	0x0010
        /*0064*/ 	.byte	0x00, 0xf4, 0x21, 0x00


	//----- nvinfo : EIATTR_KPARAM_INFO
	.align		4
.L_23:
        /*0068*/ 	.byte	0x04, 0x17
        /*006a*/ 	.short	(.L_25 - .L_24)
.L_24:
        /*006c*/ 	.word	0x00000000
        /*0070*/ 	.short	0x0001
        /*0072*/ 	.short	0x0008
        /*0074*/ 	.byte	0x00, 0xf4, 0x21, 0x00


	//----- nvinfo : EIATTR_KPARAM_INFO
	.align		4
.L_25:
        /*0078*/ 	.byte	0x04, 0x17
        /*007a*/ 	.short	(.L_27 - .L_26)
.L_26:
        /*007c*/ 	.word	0x00000000
        /*0080*/ 	.short	0x0000
        /*0082*/ 	.short	0x0000
        /*0084*/ 	.byte	0x00, 0xf4, 0x21, 0x00


	//----- nvinfo : EIATTR_SPARSE_MMA_MASK
	.align		4
.L_27:
        /*0088*/ 	.byte	0x03, 0x50
        /*008a*/ 	.short	0x0000


	//----- nvinfo : EIATTR_MAXREG_COUNT
	.align		4
        /*008c*/ 	.byte	0x03, 0x1b
        /*008e*/ 	.short	0x00ff


	//----- nvinfo : EIATTR_EXIT_INSTR_OFFSETS
	.align		4
        /*0090*/ 	.byte	0x04, 0x1c
        /*0092*/ 	.short	(.L_29 - .L_28)


	//   ....[0]....
.L_28:
        /*0094*/ 	.word	0x000012f0


	//   ....[1]....
        /*0098*/ 	.word	0x00001390


	//----- nvinfo : EIATTR_REQNTID
	.align		4
.L_29:
        /*009c*/ 	.byte	0x04, 0x10
        /*009e*/ 	.short	(.L_31 - .L_30)
.L_30:
        /*00a0*/ 	.word	0x00000080
        /*00a4*/ 	.word	0x00000001
        /*00a8*/ 	.word	0x00000001


	//----- nvinfo : EIATTR_CBANK_PARAM_SIZE
	.align		4
.L_31:
        /*00ac*/ 	.byte	0x03, 0x19
        /*00ae*/ 	.short	0x0038


	//----- nvinfo : EIATTR_PARAM_CBANK
	.align		4
        /*00b0*/ 	.byte	0x04, 0x0a
        /*00b2*/ 	.short	(.L_33 - .L_32)
	.align		4
.L_32:
        /*00b4*/ 	.word	index@(.nv.constant0.triton_poi_fused__native_batch_norm_legit_no_training_relu_36)
        /*00b8*/ 	.short	0x0210
        /*00ba*/ 	.short	0x0038


	//----- nvinfo : EIATTR_SW_WAR
	.align		4
.L_33:
        /*00bc*/ 	.byte	0x04, 0x36
        /*00be*/ 	.short	(.L_35 - .L_34)
.L_34:
        /*00c0*/ 	.word	0x00000008
.L_35:


//--------------------- .nv.callgraph             --------------------------
	.section	.nv.callgraph,"",@"SHT_CUDA_CALLGRAPH"
	.align	4
	.sectionentsize	8
	.align		4
        /*0000*/ 	.word	0x00000000
	.align		4
        /*0004*/ 	.word	0xffffffff
	.align		4
        /*0008*/ 	.word	0x00000000
	.align		4
        /*000c*/ 	.word	0xfffffffe
	.align		4
        /*0010*/ 	.word	0x00000000
	.align		4
        /*0014*/ 	.word	0xfffffffd
	.align		4
        /*0018*/ 	.word	0x00000000
	.align		4
        /*001c*/ 	.word	0xfffffffc


//--------------------- .nv.constant4             --------------------------
	.section	.nv.constant4,"a",@progbits
	.align	8
	.align		8
.nv.constant4:
        /*0000*/ 	.dword	_$_str
	.align		8
        /*0008*/ 	.dword	_$_str_$_2


//--------------------- .text.triton_poi_fused__native_batch_norm_legit_no_training_relu_36 --------------------------
	.section	.text.triton_poi_fused__native_batch_norm_legit_no_training_relu_36,"ax",@progbits
	.sectionflags	@"SHF_BARRIERS=1"
	.align	128
        .global         triton_poi_fused__native_batch_norm_legit_no_training_relu_36
        .type           triton_poi_fused__native_batch_norm_legit_no_training_relu_36,@function
        .size           triton_poi_fused__native_batch_norm_legit_no_training_relu_36,(.L_x_1 - triton_poi_fused__native_batch_norm_legit_no_training_relu_36)
        .other          triton_poi_fused__native_batch_norm_legit_no_training_relu_36,@"STO_CUDA_ENTRY STV_DEFAULT"
triton_poi_fused__native_batch_norm_legit_no_training_relu_36:
.text.triton_poi_fused__native_batch_norm_legit_no_training_relu_36:
[----:B------:R-:W0:Y:S01]  /*0000*/  LDC R1, c[0x0][0x28] ;  /* 0x00000a00ff017b82 */ /* 0x000e220000000800 */
[----:B------:R-:W1:Y:S07]  /*0010*/  S2R R2, SR_TID.X ;  /* 0x0000000000027919 */ /* 0x000e6e0000002100 */
[----:B------:R-:W2:Y:S01]  /*0020*/  LDC.64 R20, c[0x0][0x218] ;  /* 0x00008600ff147b82 */ /* 0x000ea20000000a00 */
[----:B------:R-:W-:Y:S02]  /*0030*/  CS2R R8, SRZ ;  /* 0x0000000000087805 */ /* 0x000fe4000001ff00 */
[----:B------:R-:W-:Y:S01]  /*0040*/  CS2R R10, SRZ ;  /* 0x00000000000a7805 */ /* 0x000fe2000001ff00 */
[----:B------:R-:W3:Y:S01]  /*0050*/  S2R R3, SR_CTAID.Y ;  /* 0x0000000000037919 */ /* 0x000ee20000002600 */
[----:B------:R-:W-:Y:S01]  /*0060*/  ULDC.64 UR6, c[0x0][0x208] ;  /* 0x0000820000067ab9 */ /* 0x000fe20000000a00 */
[----:B------:R-:W4:Y:S02]  /*0070*/  S2R R0, SR_CTAID.X ;  /* 0x0000000000007919 */ /* 0x000f240000002500 */
[----:B------:R-:W5:Y:S08]  /*0080*/  LDC.64 R32, c[0x0][0x210] ;  /* 0x00008400ff207b82 */ /* 0x000f700000000a00 */
[----:B------:R-:W2:Y:S01]  /*0090*/  LDC.64 R28, c[0x0][0x220] ;  /* 0x00008800ff1c7b82 */ /* 0x000ea20000000a00 */
[----:B-1----:R-:W-:-:S02]  /*00a0*/  SHF.L.U32 R4, R2, 0x2, RZ ;  /* 0x0000000202047819 */ /* 0x002fc400000006ff */
[----:B---3--:R-:W-:Y:S02]  /*00b0*/  SHF.L.U32 R3, R3, 0xa, RZ ;  /* 0x0000000a03037819 */ /* 0x008fe400000006ff */
[----:B------:R-:W-:Y:S02]  /*00c0*/  LOP3.LUT R4, R4, 0x1fc, RZ, 0xc0, !PT ;  /* 0x000001fc04047812 */ /* 0x000fe400078ec0ff */
[----:B----4-:R-:W-:Y:S02]  /*00d0*/  ISETP.GE.AND P2, PT, R0, 0x384, PT ;  /* 0x000003840000780c */ /* 0x010fe40003f46270 */
[----:B------:R-:W-:Y:S02]  /*00e0*/  LOP3.LUT R5, R3, R4, RZ, 0xfc, !PT ;  /* 0x0000000403057212 */ /* 0x000fe400078efcff */
[----:B------:R-:W-:Y:S02]  /*00f0*/  LOP3.LUT R12, R3, 0x200, R4, 0xfe, !PT ;  /* 0x00000200030c7812 */ /* 0x000fe400078efe04 */
[C---:B------:R-:W-:Y:S01]  /*0100*/  ISETP.GE.AND P1, PT, R5.reuse, 0x600, PT ;  /* 0x000006000500780c */ /* 0x040fe20003f26270 */
[C---:B------:R-:W-:Y:S01]  /*0110*/  IMAD.HI R6, R5.reuse, 0x2aaaaaab, RZ ;  /* 0x2aaaaaab05067827 */ /* 0x040fe200078e02ff */
[----:B------:R-:W-:-:S03]  /*0120*/  ISETP.LT.AND P0, PT, R5, 0x600, !P2 ;  /* 0x000006000500780c */ /* 0x000fc60005701270 */
[----:B------:R-:W-:Y:S01]  /*0130*/  IMAD.HI R13, R12, 0x2aaaaaab, RZ ;  /* 0x2aaaaaab0c0d7827 */ /* 0x000fe200078e02ff */
[----:B------:R-:W-:-:S04]  /*0140*/  SHF.R.U32.HI R7, RZ, 0x1f, R6 ;  /* 0x0000001fff077819 */ /* 0x000fc80000011606 */
[----:B------:R-:W-:Y:S02]  /*0150*/  LEA.HI.SX32 R6, R6, R7, 0x1a ;  /* 0x0000000706067211 */ /* 0x000fe400078fd2ff */
[----:B------:R-:W-:-:S03]  /*0160*/  SHF.R.U32.HI R14, RZ, 0x1f, R13 ;  /* 0x0000001fff0e7819 */ /* 0x000fc6000001160d */
[----:B------:R-:W-:Y:S01]  /*0170*/  IMAD R27, R6, -0x180, R5 ;  /* 0xfffffe80061b7824 */ /* 0x000fe200078e0205 */
[----:B------:R-:W-:Y:S02]  /*0180*/  CS2R R4, SRZ ;  /* 0x0000000000047805 */ /* 0x000fe4000001ff00 */
[----:B------:R-:W-:Y:S01]  /*0190*/  LEA.HI.SX32 R14, R13, R14, 0x1a ;  /* 0x0000000e0d0e7211 */ /* 0x000fe200078fd2ff */
[----:B------:R-:W-:Y:S02]  /*01a0*/  IMAD R7, R0, 0x180, R27 ;  /* 0x0000018000077824 */ /* 0x000fe400078e021b */
[----:B--2---:R-:W-:-:S04]  /*01b0*/  IMAD.WIDE R16, R27, 0x4, R20 ;  /* 0x000000041b107825 */ /* 0x004fc800078e0214 */
[----:B------:R-:W-:Y:S01]  /*01c0*/  IMAD R19, R6, 0x54600, R7 ;  /* 0x0005460006137824 */ /* 0x000fe200078e0207 */
[----:B------:R-:W-:Y:S01]  /*01d0*/  CS2R R6, SRZ ;  /* 0x0000000000067805 */ /* 0x000fe2000001ff00 */
[----:B------:R1:W2:Y:S02]  /*01e0*/  @!P1 LDG.E.EL.128 R8, desc[UR6][R16.64] ;  /* 0x0000000610089981 */ /* 0x0002a4000c2e1d00 */
[----:B-----5:R-:W-:-:S05]  /*01f0*/  IMAD.WIDE R18, R19, 0x4, R32 ;  /* 0x0000000413127825 */ /* 0x020fca00078e0220 */
[----:B------:R3:W2:Y:S01]  /*0200*/  @P0 LDG.E.EL.128 R4, desc[UR6][R18.64] ;  /* 0x0000000612040981 */ /* 0x0006a2000c2e1d00 */
[----:B------:R-:W-:Y:S01]  /*0210*/  IMAD R25, R14, -0x180, R12 ;  /* 0xfffffe800e197824 */ /* 0x000fe200078e020c */
[----:B------:R-:W-:-:S03]  /*0220*/  ISETP.GE.AND P0, PT, R12, 0x600, PT ;  /* 0x000006000c00780c */ /* 0x000fc60003f06270 */
[----:B------:R-:W-:Y:S01]  /*0230*/  IMAD R13, R14, 0x54600, R25 ;  /* 0x000546000e0d7824 */ /* 0x000fe200078e0219 */
[----:B------:R-:W-:-:S03]  /*0240*/  ISETP.LT.AND P2, PT, R12, 0x600, !P2 ;  /* 0x000006000c00780c */ /* 0x000fc60005741270 */
[----:B------:R-:W-:Y:S01]  /*0250*/  IMAD R13, R0, 0x180, R13 ;  /* 0x00000180000d7824 */ /* 0x000fe200078e020d */
[----:B------:R-:W-:Y:S02]  /*0260*/  CS2R R14, SRZ ;  /* 0x00000000000e7805 */ /* 0x000fe4000001ff00 */
[----:B-1----:R-:W-:Y:S02]  /*0270*/  CS2R R16, SRZ ;  /* 0x0000000000107805 */ /* 0x002fe4000001ff00 */
[----:B---3--:R-:W-:Y:S01]  /*0280*/  CS2R R18, SRZ ;  /* 0x0000000000127805 */ /* 0x008fe2000001ff00 */
[----:B------:R-:W-:Y:S01]  /*0290*/  IMAD.WIDE R32, R13, 0x4, R32 ;  /* 0x000000040d207825 */ /* 0x000fe200078e0220 */
[----:B------:R-:W-:Y:S02]  /*02a0*/  CS2R R12, SRZ ;  /* 0x00000000000c7805 */ /* 0x000fe4000001ff00 */
[----:B------:R-:W-:Y:S01]  /*02b0*/  CS2R R22, SRZ ;  /* 0x0000000000167805 */ /* 0x000fe2000001ff00 */
[----:B------:R-:W-:Y:S01]  /*02c0*/  IMAD.WIDE R34, R25, 0x4, R20 ;  /* 0x0000000419227825 */ /* 0x000fe200078e0214 */
[----:B------:R-:W-:-:S02]  /*02d0*/  CS2R R20, SRZ ;  /* 0x0000000000147805 */ /* 0x000fc4000001ff00 */
[----:B------:R-:W3:Y:S01]  /*02e0*/  @P2 LDG.E.EL.128 R12, desc[UR6][R32.64] ;  /* 0x00000006200c2981 */ /* 0x000ee2000c2e1d00 */
[----:B0-----:R-:W-:-:S03]  /*02f0*/  IMAD.WIDE R30, R27, 0x4, R28 ;  /* 0x000000041b1e7825 */ /* 0x001fc600078e021c */
[----:B------:R-:W3:Y:S04]  /*0300*/  @!P0 LDG.E.EL.128 R16, desc[UR6][R34.64] ;  /* 0x0000000622108981 */ /* 0x000ee8000c2e1d00 */
[----:B------:R-:W4:Y:S01]  /*0310*/  @!P1 LDG.E.EL.128 R20, desc[UR6][R30.64] ;  /* 0x000000061e149981 */ /* 0x000f22000c2e1d00 */
[----:B------:R-:W-:-:S04]  /*0320*/  IMAD.WIDE R28, R25, 0x4, R28 ;  /* 0x00000004191c7825 */ /* 0x000fc800078e021c */
[----:B--2---:R-:W-:Y:S01]  /*0330*/  FADD R8, -R8, R4 ;  /* 0x0000000408087221 */ /* 0x004fe20000000100 */
[----:B------:R-:W-:Y:S01]  /*0340*/  FADD R9, -R9, R5 ;  /* 0x0000000509097221 */ /* 0x000fe20000000100 */
[----:B------:R-:W-:Y:S01]  /*0350*/  FADD R10, -R10, R6 ;  /* 0x000000060a0a7221 */ /* 0x000fe20000000100 */
[----:B------:R-:W-:Y:S01]  /*0360*/  FADD R11, -R11, R7 ;  /* 0x000000070b0b7221 */ /* 0x000fe20000000100 */
[----:B------:R-:W-:Y:S02]  /*0370*/  CS2R R4, SRZ ;  /* 0x0000000000047805 */ /* 0x000fe4000001ff00 */
[----:B------:R-:W-:-:S06]  /*0380*/  CS2R R6, SRZ ;  /* 0x0000000000067805 */ /* 0x000fcc000001ff00 */
[----:B------:R0:W2:Y:S01]  /*0390*/  @!P0 LDG.E.EL.128 R4, desc[UR6][R28.64] ;  /* 0x000000061c048981 */ /* 0x0000a2000c2e1d00 */
[----:B---3--:R-:W-:Y:S01]  /*03a0*/  FADD R24, -R16, R12 ;  /* 0x0000000c10187221 */ /* 0x008fe20000000100 */
[----:B----4-:R-:W-:Y:S01]  /*03b0*/  FADD R16, R20, 9.9999997473787516356e-06 ;  /* 0x3727c5ac14107421 */ /* 0x010fe20000000000 */
[----:B------:R-:W-:-:S05]  /*03c0*/  FADD R21, R21, 9.9999997473787516356e-06 ;  /* 0x3727c5ac15157421 */ /* 0x000fca0000000000 */
[----:B------:R-:W1:Y:S08]  /*03d0*/  MUFU.SQRT R16, R16 ;  /* 0x0000001000107308 */ /* 0x000e700000002000 */
[----:B------:R-:W3:Y:S01]  /*03e0*/  MUFU.SQRT R21, R21 ;  /* 0x0000001500157308 */ /* 0x000ee20000002000 */
[----:B------:R-:W-:Y:S01]  /*03f0*/  FADD R23, R23, 9.9999997473787516356e-06 ;  /* 0x3727c5ac17177421 */ /* 0x000fe20000000000 */
[----:B------:R-:W-:Y:S01]  /*0400*/  FADD R17, -R17, R13 ;  /* 0x0000000d11117221 */ /* 0x000fe20000000100 */
[----:B------:R-:W-:Y:S01]  /*0410*/  HFMA2.MMA R13, -RZ, RZ, 1.625, 0 ;  /* 0x3e800000ff0d7435 */ /* 0x000fe200000001ff */
[----:B-1----:R-:W-:-:S04]  /*0420*/  FSETP.GT.AND P3, PT, R16, 8.50705917302346158658e+37, PT ;  /* 0x7e8000001000780b */ /* 0x002fc80003f64000 */
[----:B------:R-:W1:Y:S01]  /*0430*/  MUFU.SQRT R20, R23 ;  /* 0x0000001700147308 */ /* 0x000e620000002000 */
[C---:B------:R-:W-:Y:S02]  /*0440*/  FSETP.GEU.AND P4, PT, R16.reuse, 1.175494350822287508e-38, PT ;  /* 0x008000001000780b */ /* 0x040fe40003f8e000 */
[C---:B---3--:R-:W-:Y:S02]  /*0450*/  FSETP.GT.AND P5, PT, R21.reuse, 8.50705917302346158658e+37, PT ;  /* 0x7e8000001500780b */ /* 0x048fe40003fa4000 */
[----:B------:R-:W-:Y:S01]  /*0460*/  FSETP.GEU.AND P2, PT, R21, 1.175494350822287508e-38, PT ;  /* 0x008000001500780b */ /* 0x000fe20003f4e000 */
[----:B------:R-:W-:Y:S01]  /*0470*/  FADD R19, -R19, R15 ;  /* 0x0000000f13137221 */ /* 0x000fe20000000100 */
[C---:B------:R-:W-:Y:S02]  /*0480*/  FSEL R15, R13.reuse, 1, P3 ;  /* 0x3f8000000d0f7808 */ /* 0x040fe40001800000 */
[----:B------:R-:W-:Y:S01]  /*0490*/  @P3 FMUL R16, R16, 0.25 ;  /* 0x3e80000010103820 */ /* 0x000fe20000400000 */
[----:B------:R-:W-:Y:S01]  /*04a0*/  FADD R14, -R18, R14 ;  /* 0x0000000e120e7221 */ /* 0x000fe20000000100 */
[----:B------:R-:W-:-:S03]  /*04b0*/  FSEL R18, R13, 1, P5 ;  /* 0x3f8000000d127808 */ /* 0x000fc60002800000 */
[----:B------:R-:W-:Y:S01]  /*04c0*/  @!P4 FMUL R16, R16, 16777216 ;  /* 0x4b8000001010c820 */ /* 0x000fe20000400000 */
[----:B------:R-:W-:Y:S01]  /*04d0*/  @!P4 FMUL R15, R15, 16777216 ;  /* 0x4b8000000f0fc820 */ /* 0x000fe20000400000 */
[----:B-1----:R-:W-:Y:S01]  /*04e0*/  FSETP.GT.AND P4, PT, R20, 8.50705917302346158658e+37, PT ;  /* 0x7e8000001400780b */ /* 0x002fe20003f84000 */
[----:B------:R-:W-:Y:S01]  /*04f0*/  @P5 FMUL R21, R21, 0.25 ;  /* 0x3e80000015155820 */ /* 0x000fe20000400000 */
[----:B------:R-:W-:-:S03]  /*0500*/  @!P2 FMUL R18, R18, 16777216 ;  /* 0x4b8000001212a820 */ /* 0x000fc60000400000 */
[----:B------:R-:W-:Y:S01]  /*0510*/  @!P2 FMUL R21, R21, 16777216 ;  /* 0x4b8000001515a820 */ /* 0x000fe20000400000 */
[----:B------:R-:W-:Y:S01]  /*0520*/  FSETP.GEU.AND P2, PT, R20, 1.175494350822287508e-38, PT ;  /* 0x008000001400780b */ /* 0x000fe20003f4e000 */
[----:B------:R-:W1:Y:S01]  /*0530*/  MUFU.RCP R16, R16 ;  /* 0x0000001000107308 */ /* 0x000e620000001000 */
[----:B------:R-:W-:-:S05]  /*0540*/  FADD R22, R22, 9.9999997473787516356e-06 ;  /* 0x3727c5ac16167421 */ /* 0x000fca0000000000 */
[----:B------:R-:W-:Y:S02]  /*0550*/  @P4 FMUL R20, R20, 0.25 ;  /* 0x3e80000014144820 */ /* 0x000fe40000400000 */
[----:B------:R-:W3:Y:S04]  /*0560*/  MUFU.RCP R21, R21 ;  /* 0x0000001500157308 */ /* 0x000ee80000001000 */
[----:B------:R-:W-:-:S04]  /*0570*/  @!P2 FMUL R20, R20, 16777216 ;  /* 0x4b8000001414a820 */ /* 0x000fc80000400000 */
[----:B------:R-:W4:Y:S01]  /*0580*/  MUFU.SQRT R12, R22 ;  /* 0x00000016000c7308 */ /* 0x000f220000002000 */
[----:B-1----:R-:W-:-:S07]  /*0590*/  FMUL R15, R16, R15 ;  /* 0x0000000f100f7220 */ /* 0x002fce0000400000 */
[----:B0-----:R-:W0:Y:S01]  /*05a0*/  MUFU.RCP R28, R20 ;  /* 0x00000014001c7308 */ /* 0x001e220000001000 */
[----:B---3--:R-:W-:Y:S01]  /*05b0*/  FMUL R16, R21, R18 ;  /* 0x0000001215107220 */ /* 0x008fe20000400000 */
[----:B------:R-:W-:Y:S02]  /*05c0*/  FSEL R21, R13, 1, P4 ;  /* 0x3f8000000d157808 */ /* 0x000fe40002000000 */
[----:B----4-:R-:W-:-:S03]  /*05d0*/  FSETP.GT.AND P3, PT, R12, 8.50705917302346158658e+37, PT ;  /* 0x7e8000000c00780b */ /* 0x010fc60003f64000 */
[----:B------:R-:W-:Y:S01]  /*05e0*/  @!P2 FMUL R21, R21, 16777216 ;  /* 0x4b8000001515a820 */ /* 0x000fe20000400000 */
[----:B------:R-:W-:-:S03]  /*05f0*/  FSETP.GEU.AND P5, PT, R12, 1.175494350822287508e-38, PT ;  /* 0x008000000c00780b */ /* 0x000fc60003fae000 */
[----:B0-----:R-:W-:Y:S01]  /*0600*/  FMUL R28, R28, R21 ;  /* 0x000000151c1c7220 */ /* 0x001fe20000400000 */
[----:B------:R-:W-:-:S05]  /*0610*/  FSEL R18, R13, 1, P3 ;  /* 0x3f8000000d127808 */ /* 0x000fca0001800000 */
[----:B------:R-:W-:Y:S01]  /*0620*/  @P3 FMUL R12, R12, 0.25 ;  /* 0x3e8000000c0c3820 */ /* 0x000fe20000400000 */
[----:B------:R-:W-:-:S03]  /*0630*/  P2R R26, PR, RZ, 0x2 ;  /* 0x00000002ff1a7803 */ /* 0x000fc60000000000 */
[----:B------:R-:W-:Y:S01]  /*0640*/  @!P5 FMUL R12, R12, 16777216 ;  /* 0x4b8000000c0cd820 */ /* 0x000fe20000400000 */
[----:B------:R-:W-:Y:S01]  /*0650*/  @!P5 FMUL R18, R18, 16777216 ;  /* 0x4b8000001212d820 */ /* 0x000fe20000400000 */
[----:B------:R-:W-:Y:S01]  /*0660*/  FMUL R16, R16, R9 ;  /* 0x0000000910107220 */ /* 0x000fe20000400000 */
[----:B------:R-:W-:Y:S01]  /*0670*/  FMUL R15, R15, R8 ;  /* 0x000000080f0f7220 */ /* 0x000fe20000400000 */
[----:B------:R-:W-:Y:S01]  /*0680*/  CS2R R8, SRZ ;  /* 0x0000000000087805 */ /* 0x000fe2000001ff00 */
[----:B--2---:R-:W-:Y:S01]  /*0690*/  FADD R4, R4, 9.9999997473787516356e-06 ;  /* 0x3727c5ac04047421 */ /* 0x004fe20000000000 */
[----:B------:R-:W-:Y:S01]  /*06a0*/  FADD R5, R5, 9.9999997473787516356e-06 ;  /* 0x3727c5ac05057421 */ /* 0x000fe20000000000 */
[----:B------:R-:W-:-:S04]  /*06b0*/  FADD R6, R6, 9.9999997473787516356e-06 ;  /* 0x3727c5ac06067421 */ /* 0x000fc80000000000 */
[----:B------:R-:W0:Y:S01]  /*06c0*/  MUFU.SQRT R4, R4 ;  /* 0x0000000400047308 */ /* 0x000e220000002000 */
[----:B------:R-:W-:-:S07]  /*06d0*/  FADD R21, R7, 9.9999997473787516356e-06 ;  /* 0x3727c5ac07157421 */ /* 0x000fce0000000000 */
[----:B------:R-:W1:Y:S08]  /*06e0*/  MUFU.SQRT R22, R5 ;  /* 0x0000000500167308 */ /* 0x000e700000002000 */
[----:B------:R-:W2:Y:S01]  /*06f0*/  MUFU.SQRT R29, R6 ;  /* 0x00000006001d7308 */ /* 0x000ea20000002000 */
[----:B0-----:R-:W-:-:S07]  /*0700*/  FSETP.GT.AND P3, PT, R4, 8.50705917302346158658e+37, PT ;  /* 0x7e8000000400780b */ /* 0x001fce0003f64000 */
[----:B------:R-:W0:Y:S01]  /*0710*/  MUFU.SQRT R20, R21 ;  /* 0x0000001500147308 */ /* 0x000e220000002000 */
[----:B-1----:R-:W-:Y:S02]  /*0720*/  FSETP.GT.AND P4, PT, R22, 8.50705917302346158658e+37, PT ;  /* 0x7e8000001600780b */ /* 0x002fe40003f84000 */
[----:B--2---:R-:W-:Y:S02]  /*0730*/  FSETP.GT.AND P6, PT, R29, 8.50705917302346158658e+37, PT ;  /* 0x7e8000001d00780b */ /* 0x004fe40003fc4000 */
[C---:B------:R-:W-:Y:S01]  /*0740*/  FSETP.GEU.AND P2, PT, R4.reuse, 1.175494350822287508e-38, PT ;  /* 0x008000000400780b */ /* 0x040fe20003f4e000 */
[----:B------:R-:W-:Y:S01]  /*0750*/  @P3 FMUL R4, R4, 0.25 ;  /* 0x3e80000004043820 */ /* 0x000fe20000400000 */
[----:B------:R-:W-:Y:S02]  /*0760*/  FSEL R23, R13, 1, P3 ;  /* 0x3f8000000d177808 */ /* 0x000fe40001800000 */
[----:B------:R-:W-:Y:S02]  /*0770*/  FSETP.GEU.AND P3, PT, R22, 1.175494350822287508e-38, PT ;  /* 0x008000001600780b */ /* 0x000fe40003f6e000 */
[----:B0-----:R-:W-:-:S03]  /*0780*/  FSETP.GT.AND P1, PT, R20, 8.50705917302346158658e+37, PT ;  /* 0x7e8000001400780b */ /* 0x001fc60003f24000 */
[----:B------:R-:W-:Y:S01]  /*0790*/  @P4 FMUL R22, R22, 0.25 ;  /* 0x3e80000016164820 */ /* 0x000fe20000400000 */
[----:B------:R-:W-:Y:S02]  /*07a0*/  FSEL R5, R13, 1, P4 ;  /* 0x3f8000000d057808 */ /* 0x000fe40002000000 */
[C---:B------:R-:W-:Y:S01]  /*07b0*/  FSETP.GEU.AND P4, PT, R29.reuse, 1.175494350822287508e-38, PT ;  /* 0x008000001d00780b */ /* 0x040fe20003f8e000 */
[----:B------:R-:W-:Y:S01]  /*07c0*/  @P6 FMUL R29, R29, 0.25 ;  /* 0x3e8000001d1d6820 */ /* 0x000fe20000400000 */
[C---:B------:R-:W-:Y:S02]  /*07d0*/  FSEL R6, R13.reuse, 1, P6 ;  /* 0x3f8000000d067808 */ /* 0x040fe40003000000 */
[----:B------:R-:W-:Y:S02]  /*07e0*/  FSEL R7, R13, 1, P1 ;  /* 0x3f8000000d077808 */ /* 0x000fe40000800000 */
[----:B------:R-:W0:Y:S01]  /*07f0*/  MUFU.RCP R13, R12 ;  /* 0x0000000c000d7308 */ /* 0x000e220000001000 */
[C---:B------:R-:W-:Y:S01]  /*0800*/  FSETP.GEU.AND P6, PT, R20.reuse, 1.175494350822287508e-38, PT ;  /* 0x008000001400780b */ /* 0x040fe20003fce000 */
[----:B------:R-:W-:Y:S01]  /*0810*/  @P1 FMUL R20, R20, 0.25 ;  /* 0x3e80000014141820 */ /* 0x000fe20000400000 */
[----:B------:R-:W-:Y:S01]  /*0820*/  @!P3 FMUL R22, R22, 16777216 ;  /* 0x4b8000001616b820 */ /* 0x000fe20000400000 */
[----:B------:R-:W-:-:S10]  /*0830*/  @!P2 FMUL R4, R4, 16777216 ;  /* 0x4b8000000404a820 */ /* 0x000fd40000400000 */
[----:B------:R-:W-:Y:S01]  /*0840*/  @!P6 FMUL R20, R20, 16777216 ;  /* 0x4b8000001414e820 */ /* 0x000fe20000400000 */
[----:B0-----:R-:W-:-:S03]  /*0850*/  FMUL R13, R13, R18 ;  /* 0x000000120d0d7220 */ /* 0x001fc60000400000 */
[----:B------:R0:W1:Y:S01]  /*0860*/  MUFU.RCP R18, R20 ;  /* 0x0000001400127308 */ /* 0x0000620000001000 */
[----:B------:R-:W-:Y:S01]  /*0870*/  FMUL R21, R13, R10 ;  /* 0x0000000a0d157220 */ /* 0x000fe20000400000 */
[----:B------:R-:W-:Y:S01]  /*0880*/  @!P4 FMUL R29, R29, 16777216 ;  /* 0x4b8000001d1dc820 */ /* 0x000fe20000400000 */
[----:B------:R-:W2:Y:S01]  /*0890*/  LDC.64 R12, c[0x0][0x228] ;  /* 0x00008a00ff0c7b82 */ /* 0x000ea20000000a00 */
[----:B0-----:R-:W-:-:S07]  /*08a0*/  FMUL R20, R28, R11 ;  /* 0x0000000b1c147220 */ /* 0x001fce0000400000 */
[----:B------:R-:W0:Y:S01]  /*08b0*/  LDC.64 R10, c[0x0][0x230] ;  /* 0x00008c00ff0a7b82 */ /* 0x000e220000000a00 */
[----:B------:R-:W-:Y:S08]  /*08c0*/  MUFU.RCP R22, R22 ;  /* 0x0000001600167308 */ /* 0x000ff00000001000 */
[----:B------:R-:W3:Y:S08]  /*08d0*/  MUFU.RCP R29, R29 ;  /* 0x0000001d001d7308 */ /* 0x000ef00000001000 */
[----:B------:R-:W4:Y:S01]  /*08e0*/  MUFU.RCP R4, R4 ;  /* 0x0000000400047308 */ /* 0x000f220000001000 */
[----:B------:R-:W-:Y:S01]  /*08f0*/  ISETP.NE.AND P1, PT, R26, RZ, PT ;  /* 0x000000ff1a00720c */ /* 0x000fe20003f25270 */
[----:B------:R-:W-:Y:S01]  /*0900*/  @!P6 FMUL R7, R7, 16777216 ;  /* 0x4b8000000707e820 */ /* 0x000fe20000400000 */
[----:B------:R-:W-:Y:S01]  /*0910*/  @!P4 FMUL R6, R6, 16777216 ;  /* 0x4b8000000606c820 */ /* 0x000fe20000400000 */
[----:B------:R-:W-:Y:S01]  /*0920*/  @!P3 FMUL R5, R5, 16777216 ;  /* 0x4b8000000505b820 */ /* 0x000fe20000400000 */
[----:B------:R-:W-:Y:S01]  /*0930*/  @!P2 FMUL R23, R23, 16777216 ;  /* 0x4b8000001717a820 */ /* 0x000fe20000400000 */
[----:B-1----:R-:W-:Y:S01]  /*0940*/  FMUL R18, R18, R7 ;  /* 0x0000000712127220 */ /* 0x002fe20000400000 */
[----:B---3--:R-:W-:Y:S01]  /*0950*/  FMUL R29, R29, R6 ;  /* 0x000000061d1d7220 */ /* 0x008fe20000400000 */
[----:B------:R-:W-:Y:S01]  /*0960*/  FMUL R26, R22, R5 ;  /* 0x00000005161a7220 */ /* 0x000fe20000400000 */
[----:B0-----:R-:W-:Y:S01]  /*0970*/  IMAD.WIDE R32, R27, 0x4, R10 ;  /* 0x000000041b207825 */ /* 0x001fe200078e020a */
[----:B------:R-:W-:-:S03]  /*0980*/  CS2R R6, SRZ ;  /* 0x0000000000067805 */ /* 0x000fc6000001ff00 */
[----:B------:R-:W-:Y:S01]  /*0990*/  IMAD.WIDE R30, R25, 0x4, R10 ;  /* 0x00000004191e7825 */ /* 0x000fe200078e020a */
[----:B------:R-:W-:-:S03]  /*09a0*/  CS2R R10, SRZ ;  /* 0x00000000000a7805 */ /* 0x000fc6000001ff00 */
[----:B----4-:R-:W-:Y:S01]  /*09b0*/  FMUL R23, R4, R23 ;  /* 0x0000001704177220 */ /* 0x010fe20000400000 */
[----:B------:R-:W-:Y:S01]  /*09c0*/  CS2R R4, SRZ ;  /* 0x0000000000047805 */ /* 0x000fe2000001ff00 */
[--C-:B--2---:R-:W-:Y:S01]  /*09d0*/  IMAD.WIDE R34, R27, 0x4, R12.reuse ;  /* 0x000000041b227825 */ /* 0x104fe200078e020c */
[----:B------:R-:W2:Y:S04]  /*09e0*/  @!P1 LDG.E.EL.128 R8, desc[UR6][R32.64] ;  /* 0x0000000620089981 */ /* 0x000ea8000c2e1d00 */
[----:B------:R-:W2:Y:S01]  /*09f0*/  @!P1 LDG.E.EL.128 R4, desc[UR6][R34.64] ;  /* 0x0000000622049981 */ /* 0x000ea2000c2e1d00 */
[----:B------:R-:W-:Y:S01]  /*0a00*/  FMUL R22, R18, R19 ;  /* 0x0000001312167220 */ /* 0x000fe20000400000 */
[----:B------:R-:W-:Y:S01]  /*0a10*/  FMUL R29, R29, R14 ;  /* 0x0000000e1d1d7220 */ /* 0x000fe20000400000 */
[----:B------:R-:W-:Y:S01]  /*0a20*/  IMAD.WIDE R18, R25, 0x4, R12 ;  /* 0x0000000419127825 */ /* 0x000fe200078e020c */
[----:B------:R-:W-:-:S03]  /*0a30*/  CS2R R12, SRZ ;  /* 0x00000000000c7805 */ /* 0x000fc6000001ff00 */
[----:B------:R-:W-:Y:S01]  /*0a40*/  FMUL R26, R26, R17 ;  /* 0x000000111a1a7220 */ /* 0x000fe20000400000 */
[----:B------:R-:W0:Y:S01]  /*0a50*/  S2UR UR5, SR_CgaCtaId ;  /* 0x00000000000579c3 */ /* 0x000e220000008800 */
[----:B------:R-:W-:Y:S01]  /*0a60*/  FMUL R23, R23, R24 ;  /* 0x0000001817177220 */ /* 0x000fe20000400000 */
[----:B------:R-:W-:Y:S01]  /*0a70*/  UMOV UR4, 0x400 ;  /* 0x0000040000047882 */ /* 0x000fe20000000000 */
[----:B------:R-:W-:Y:S01]  /*0a80*/  ISETP.GE.AND P6, PT, R0, 0x384, PT ;  /* 0x000003840000780c */ /* 0x000fe20003fc6270 */
[----:B--2---:R-:W-:Y:S01]  /*0a90*/  FFMA R4, R15, R4, R8 ;  /* 0x000000040f047223 */ /* 0x004fe20000000008 */
[----:B------:R-:W-:Y:S01]  /*0aa0*/  CS2R R14, SRZ ;  /* 0x00000000000e7805 */ /* 0x000fe2000001ff00 */
[----:B------:R-:W-:Y:S01]  /*0ab0*/  FFMA R5, R16, R5, R9 ;  /* 0x0000000510057223 */ /* 0x000fe20000000009 */
[----:B------:R-:W-:-:S04]  /*0ac0*/  CS2R R16, SRZ ;  /* 0x0000000000107805 */ /* 0x000fc8000001ff00 */
[----:B------:R1:W2:Y:S02]  /*0ad0*/  @!P0 LDG.E.EL.128 R12, desc[UR6][R18.64] ;  /* 0x00000006120c8981 */ /* 0x0002a4000c2e1d00 */
[----:B-1----:R-:W-:-:S06]  /*0ae0*/  CS2R R18, SRZ ;  /* 0x0000000000127805 */ /* 0x002fcc000001ff00 */
[----:B------:R1:W2:Y:S01]  /*0af0*/  @!P0 LDG.E.EL.128 R16, desc[UR6][R30.64] ;  /* 0x000000061e108981 */ /* 0x0002a2000c2e1d00 */
[----:B------:R-:W-:Y:S01]  /*0b00*/  LOP3.LUT R8, R3, 0x7f, R2, 0xf8, !PT ;  /* 0x0000007f03087812 */ /* 0x000fe200078ef802 */
[----:B------:R-:W-:Y:S02]  /*0b10*/  FFMA R10, R21, R6, R10 ;  /* 0x00000006150a7223 */ /* 0x000fe4000000000a */
[----:B------:R-:W3:Y:S02]  /*0b20*/  S2R R6, SR_TID.X ;  /* 0x0000000000067919 */ /* 0x000ee40000002100 */
[----:B------:R-:W-:-:S05]  /*0b30*/  IMAD.HI R9, R8, 0x2aaaaaab, RZ ;  /* 0x2aaaaaab08097827 */ /* 0x000fca00078e02ff */
[----:B------:R-:W-:-:S04]  /*0b40*/  SHF.R.U32.HI R28, RZ, 0x1f, R9 ;  /* 0x0000001fff1c7819 */ /* 0x000fc80000011609 */
[----:B------:R-:W-:Y:S01]  /*0b50*/  LEA.HI.SX32 R9, R9, R28, 0x1a ;  /* 0x0000001c09097211 */ /* 0x000fe200078fd2ff */
[----:B------:R-:W-:Y:S01]  /*0b60*/  FFMA R11, R20, R7, R11 ;  /* 0x00000007140b7223 */ /* 0x000fe2000000000b */
[----:B------:R-:W-:-:S03]  /*0b70*/  LOP3.LUT R20, R2, 0x7f, RZ, 0xc0, !PT ;  /* 0x0000007f02147812 */ /* 0x000fc600078ec0ff */
[----:B------:R-:W-:-:S04]  /*0b80*/  IMAD R7, R9, -0x180, R8 ;  /* 0xfffffe8009077824 */ /* 0x000fc800078e0208 */
[----:B------:R-:W-:Y:S01]  /*0b90*/  IMAD R2, R7, 0x384, R0 ;  /* 0x0000038407027824 */ /* 0x000fe200078e0200 */
[----:B------:R-:W-:-:S03]  /*0ba0*/  LOP3.LUT R7, R3, 0x80, R20, 0xfe, !PT ;  /* 0x0000008003077812 */ /* 0x000fc600078efe14 */
[----:B------:R-:W-:Y:S02]  /*0bb0*/  IMAD R2, R9, 0xef100, R2 ;  /* 0x000ef10009027824 */ /* 0x000fe400078e0202 */
[----:B------:R-:W-:Y:S01]  /*0bc0*/  IMAD.HI R9, R7, 0x2aaaaaab, RZ ;  /* 0x2aaaaaab07097827 */ /* 0x000fe200078e02ff */
[----:B------:R-:W-:-:S04]  /*0bd0*/  FSETP.GEU.AND P1, PT, R4, RZ, PT ;  /* 0x000000ff0400720b */ /* 0x000fc80003f2e000 */
[----:B------:R-:W-:Y:S02]  /*0be0*/  SHF.R.U32.HI R24, RZ, 0x1f, R9 ;  /* 0x0000001fff187819 */ /* 0x000fe40000011609 */
[----:B-1----:R-:W-:Y:S02]  /*0bf0*/  FSEL R30, R4, RZ, P1 ;  /* 0x000000ff041e7208 */ /* 0x002fe40000800000 */
[----:B------:R-:W-:Y:S02]  /*0c00*/  LEA.HI.SX32 R24, R9, R24, 0x1a ;  /* 0x0000001809187211 */ /* 0x000fe400078fd2ff */
[----:B---3--:R-:W-:Y:S02]  /*0c10*/  SHF.L.U32 R9, R6, 0x2, RZ ;  /* 0x0000000206097819 */ /* 0x008fe400000006ff */
[----:B------:R-:W-:Y:S01]  /*0c20*/  FSETP.GEU.AND P1, PT, R5, RZ, PT ;  /* 0x000000ff0500720b */ /* 0x000fe20003f2e000 */
[----:B0-----:R-:W-:Y:S01]  /*0c30*/  UPRMT UR4, UR5, 0x654, UR4 ;  /* 0x0000065405047896 */ /* 0x001fe20008000004 */
[----:B------:R-:W-:-:S02]  /*0c40*/  LOP3.LUT R21, R9, 0x1fc, RZ, 0xc0, !PT ;  /* 0x000001fc09157812 */ /* 0x000fc400078ec0ff */
[----:B------:R-:W-:Y:S02]  /*0c50*/  FSEL R32, R5, RZ, P1 ;  /* 0x000000ff05207208 */ /* 0x000fe40000800000 */
[----:B------:R-:W-:Y:S01]  /*0c60*/  FSETP.GEU.AND P1, PT, R10, RZ, PT ;  /* 0x000000ff0a00720b */ /* 0x000fe20003f2e000 */
[----:B------:R-:W-:Y:S01]  /*0c70*/  IMAD R9, R24, -0x180, R7 ;  /* 0xfffffe8018097824 */ /* 0x000fe200078e0207 */
[----:B------:R-:W-:Y:S02]  /*0c80*/  ISETP.LT.AND P0, PT, R7, 0x600, !P6 ;  /* 0x000006000700780c */ /* 0x000fe40007701270 */
[----:B------:R-:W-:Y:S02]  /*0c90*/  LEA R7, R21, UR4, 0x3 ;  /* 0x0000000415077c11 */ /* 0x000fe4000f8e18ff */
[----:B------:R-:W-:Y:S02]  /*0ca0*/  FSEL R10, R10, RZ, P1 ;  /* 0x000000ff0a0a7208 */ /* 0x000fe40000800000 */
[C---:B------:R-:W-:Y:S01]  /*0cb0*/  FSETP.GEU.AND P1, PT, R11.reuse, RZ, PT ;  /* 0x000000ff0b00720b */ /* 0x040fe20003f2e000 */
[----:B------:R0:W-:Y:S04]  /*0cc0*/  STS [R7], R30 ;  /* 0x0000001e07007388 */ /* 0x0001e80000000800 */
[----:B------:R-:W-:Y:S01]  /*0cd0*/  STS [R7+0x8], R32 ;  /* 0x0000082007007388 */ /* 0x000fe20000000800 */
[----:B0-----:R-:W-:-:S03]  /*0ce0*/  FSEL R30, R11, RZ, P1 ;  /* 0x000000ff0b1e7208 */ /* 0x001fc60000800000 */
[----:B------:R0:W-:Y:S04]  /*0cf0*/  STS [R7+0x10], R10 ;  /* 0x0000100a07007388 */ /* 0x0001e80000000800 */
[----:B------:R1:W-:Y:S01]  /*0d00*/  STS [R7+0x18], R30 ;  /* 0x0000181e07007388 */ /* 0x0003e20000000800 */
[----:B------:R-:W-:Y:S01]  /*0d10*/  LOP3.LUT R5, R3, 0x100, R20, 0xfe, !PT ;  /* 0x0000010003057812 */ /* 0x000fe200078efe14 */
[----:B------:R-:W-:Y:S01]  /*0d20*/  IMAD R9, R9, 0x384, R0 ;  /* 0x0000038409097824 */ /* 0x000fe200078e0200 */
[----:B------:R-:W-:-:S03]  /*0d30*/  LOP3.LUT R3, R3, 0x180, R20, 0xfe, !PT ;  /* 0x0000018003037812 */ /* 0x000fc600078efe14 */
[----:B------:R-:W-:Y:S02]  /*0d40*/  IMAD R4, R24, 0xef100, R9 ;  /* 0x000ef10018047824 */ /* 0x000fe400078e0209 */
[----:B------:R-:W-:Y:S01]  /*0d50*/  IMAD.HI R24, R3, 0x2aaaaaab, RZ ;  /* 0x2aaaaaab03187827 */ /* 0x000fe200078e02ff */
[----:B------:R-:W-:Y:S02]  /*0d60*/  LOP3.LUT R6, R6, 0x7f, RZ, 0xc0, !PT ;  /* 0x0000007f06067812 */ /* 0x000fe400078ec0ff */
[----:B------:R-:W-:Y:S02]  /*0d70*/  LOP3.LUT R25, R20, 0x100, RZ, 0xfc, !PT ;  /* 0x0000010014197812 */ /* 0x000fe400078efcff */
[----:B------:R-:W-:Y:S02]  /*0d80*/  SHF.R.U32.HI R9, RZ, 0x1f, R24 ;  /* 0x0000001fff097819 */ /* 0x000fe40000011618 */
[----:B------:R-:W-:Y:S02]  /*0d90*/  LOP3.LUT R6, R6, 0x180, RZ, 0xfc, !PT ;  /* 0x0000018006067812 */ /* 0x000fe400078efcff */
[----:B------:R-:W-:-:S02]  /*0da0*/  LEA.HI.SX32 R24, R24, R9, 0x1a ;  /* 0x0000000918187211 */ /* 0x000fc400078fd2ff */
[----:B------:R-:W-:Y:S02]  /*0db0*/  LEA R25, R25, UR4, 0x3 ;  /* 0x0000000419197c11 */ /* 0x000fe4000f8e18ff */
[----:B------:R-:W-:Y:S01]  /*0dc0*/  LEA R9, R6, UR4, 0x3 ;  /* 0x0000000406097c11 */ /* 0x000fe2000f8e18ff */
[----:B------:R-:W-:-:S05]  /*0dd0*/  IMAD.HI R28, R5, 0x2aaaaaab, RZ ;  /* 0x2aaaaaab051c7827 */ /* 0x000fca00078e02ff */
[----:B------:R-:W-:-:S04]  /*0de0*/  SHF.R.U32.HI R11, RZ, 0x1f, R28 ;  /* 0x0000001fff0b7819 */ /* 0x000fc8000001161c */
[----:B------:R-:W-:Y:S02]  /*0df0*/  LEA.HI.SX32 R28, R28, R11, 0x1a ;  /* 0x0000000b1c1c7211 */ /* 0x000fe400078fd2ff */
[----:B0-----:R-:W0:Y:S08]  /*0e00*/  LDC.64 R10, c[0x0][0x238] ;  /* 0x00008e00ff0a7b82 */ /* 0x001e300000000a00 */
[----:B------:R-:W-:Y:S01]  /*0e10*/  BAR.SYNC.DEFER_BLOCKING 0x0 ;  /* 0x0000000000007b1d */ /* 0x000fe20000010000 */
[----:B--2---:R-:W-:Y:S01]  /*0e20*/  FFMA R12, R23, R12, R16 ;  /* 0x0000000c170c7223 */ /* 0x004fe20000000010 */
[----:B------:R-:W-:Y:S01]  /*0e30*/  FFMA R13, R26, R13, R17 ;  /* 0x0000000d1a0d7223 */ /* 0x000fe20000000011 */
[----:B------:R-:W-:Y:S01]  /*0e40*/  FFMA R14, R29, R14, R18 ;  /* 0x0000000e1d0e7223 */ /* 0x000fe20000000012 */
[----:B------:R-:W-:Y:S01]  /*0e50*/  FFMA R19, R22, R15, R19 ;  /* 0x0000000f16137223 */ /* 0x000fe20000000013 */
[----:B------:R-:W-:-:S02]  /*0e60*/  LOP3.LUT R15, R20, 0x80, RZ, 0xfc, !PT ;  /* 0x00000080140f7812 */ /* 0x000fc400078efcff */
[----:B------:R-:W-:Y:S02]  /*0e70*/  LEA R16, R20, UR4, 0x3 ;  /* 0x0000000414107c11 */ /* 0x000fe4000f8e18ff */
[----:B------:R-:W-:Y:S02]  /*0e80*/  LEA R15, R15, UR4, 0x3 ;  /* 0x000000040f0f7c11 */ /* 0x000fe4000f8e18ff */
[----:B------:R-:W-:Y:S01]  /*0e90*/  FSETP.GEU.AND P2, PT, R14, RZ, PT ;  /* 0x000000ff0e00720b */ /* 0x000fe20003f4e000 */
[----:B------:R-:W2:Y:S01]  /*0ea0*/  LDS R17, [R16] ;  /* 0x0000000010117984 */ /* 0x000ea20000000800 */
[----:B------:R-:W-:Y:S02]  /*0eb0*/  FSETP.GEU.AND P3, PT, R13, RZ, PT ;  /* 0x000000ff0d00720b */ /* 0x000fe40003f6e000 */
[----:B------:R-:W-:Y:S02]  /*0ec0*/  FSETP.GEU.AND P4, PT, R12, RZ, PT ;  /* 0x000000ff0c00720b */ /* 0x000fe40003f8e000 */
[----:B-1----:R-:W-:-:S02]  /*0ed0*/  FSEL R30, R14, RZ, P2 ;  /* 0x000000ff0e1e7208 */ /* 0x002fc40001000000 */
[----:B------:R-:W-:Y:S01]  /*0ee0*/  FSEL R26, R13, RZ, P3 ;  /* 0x000000ff0d1a7208 */ /* 0x000fe20001800000 */
[----:B------:R-:W1:Y:S01]  /*0ef0*/  LDS R14, [R15] ;  /* 0x000000000f0e7984 */ /* 0x000e620000000800 */
[----:B------:R-:W-:-:S03]  /*0f00*/  FSEL R6, R12, RZ, P4 ;  /* 0x000000ff0c067208 */ /* 0x000fc60002000000 */
[----:B------:R-:W3:Y:S04]  /*0f10*/  LDS R13, [R25] ;  /* 0x00000000190d7984 */ /* 0x000ee80000000800 */
[----:B------:R-:W4:Y:S01]  /*0f20*/  LDS R12, [R9] ;  /* 0x00000000090c7984 */ /* 0x000f220000000800 */
[----:B------:R-:W-:Y:S01]  /*0f30*/  BAR.SYNC.DEFER_BLOCKING 0x0 ;  /* 0x0000000000007b1d */ /* 0x000fe20000010000 */
[----:B------:R-:W-:-:S04]  /*0f40*/  FSETP.GEU.AND P1, PT, R19, RZ, PT ;  /* 0x000000ff1300720b */ /* 0x000fc80003f2e000 */
[----:B------:R-:W-:Y:S02]  /*0f50*/  FSEL R32, R19, RZ, P1 ;  /* 0x000000ff13207208 */ /* 0x000fe40000800000 */
[----:B------:R-:W-:Y:S01]  /*0f60*/  LOP3.LUT R18, R8, 0x300, RZ, 0xfc, !PT ;  /* 0x0000030008127812 */ /* 0x000fe200078efcff */
[----:B------:R5:W-:Y:S04]  /*0f70*/  STS [R7], R6 ;  /* 0x0000000607007388 */ /* 0x000be80000000800 */
[----:B------:R-:W-:Y:S04]  /*0f80*/  STS [R7+0x8], R26 ;  /* 0x0000081a07007388 */ /* 0x000fe80000000800 */
[----:B------:R-:W-:Y:S04]  /*0f90*/  STS [R7+0x10], R30 ;  /* 0x0000101e07007388 */ /* 0x000fe80000000800 */
[----:B------:R0:W-:Y:S01]  /*0fa0*/  STS [R7+0x18], R32 ;  /* 0x0000182007007388 */ /* 0x0001e20000000800 */
[----:B------:R-:W-:Y:S01]  /*0fb0*/  BAR.SYNC.DEFER_BLOCKING 0x0 ;  /* 0x0000000000007b1d */ /* 0x000fe20000010000 */
[----:B------:R-:W-:Y:S01]  /*0fc0*/  ISETP.LT.AND P1, PT, R5, 0x600, !P6 ;  /* 0x000006000500780c */ /* 0x000fe20007721270 */
[----:B------:R-:W-:-:S02]  /*0fd0*/  IMAD R5, R28, -0x180, R5 ;  /* 0xfffffe801c057824 */ /* 0x000fc400078e0205 */
[----:B------:R-:W-:Y:S01]  /*0fe0*/  IMAD.HI R23, R18, 0x2aaaaaab, RZ ;  /* 0x2aaaaaab12177827 */ /* 0x000fe200078e02ff */
[----:B------:R-:W-:-:S03]  /*0ff0*/  ISETP.LT.AND P2, PT, R8, 0x600, !P6 ;  /* 0x000006000800780c */ /* 0x000fc60007741270 */
[----:B------:R-:W-:Y:S01]  /*1000*/  IMAD R21, R5, 0x384, R0 ;  /* 0x0000038405157824 */ /* 0x000fe200078e0200 */
[----:B-----5:R-:W-:Y:S02]  /*1010*/  SHF.R.U32.HI R6, RZ, 0x1f, R23 ;  /* 0x0000001fff067819 */ /* 0x020fe40000011617 */
[C---:B------:R-:W-:Y:S02]  /*1020*/  LOP3.LUT R19, R8.reuse, 0x280, RZ, 0xfc, !PT ;  /* 0x0000028008137812 */ /* 0x040fe400078efcff */
[----:B------:R-:W-:Y:S02]  /*1030*/  LOP3.LUT R20, R8, 0x200, RZ, 0xfc, !PT ;  /* 0x0000020008147812 */ /* 0x000fe400078efcff */
[----:B------:R-:W-:Y:S01]  /*1040*/  LEA.HI.SX32 R23, R23, R6, 0x1a ;  /* 0x0000000617177211 */ /* 0x000fe200078fd2ff */
[----:B0-----:R-:W-:Y:S01]  /*1050*/  IMAD.WIDE R6, R2, 0x4, R10 ;  /* 0x0000000402067825 */ /* 0x001fe200078e020a */
[----:B------:R-:W0:Y:S04]  /*1060*/  LDS R16, [R16] ;  /* 0x0000000010107984 */ /* 0x000e280000000800 */
[----:B------:R-:W5:Y:S04]  /*1070*/  LDS R15, [R15] ;  /* 0x000000000f0f7984 */ /* 0x000f680000000800 */
[----:B------:R1:W0:Y:S01]  /*1080*/  LDS R5, [R25] ;  /* 0x0000000019057984 */ /* 0x0002220000000800 */
[----:B------:R-:W-:-:S04]  /*1090*/  IMAD.HI R22, R19, 0x2aaaaaab, RZ ;  /* 0x2aaaaaab13167827 */ /* 0x000fc800078e02ff */
[----:B------:R-:W-:Y:S01]  /*10a0*/  IMAD.HI R26, R20, 0x2aaaaaab, RZ ;  /* 0x2aaaaaab141a7827 */ /* 0x000fe200078e02ff */
[----:B--2---:R2:W-:Y:S01]  /*10b0*/  @P2 STG.E desc[UR6][R6.64], R17 ;  /* 0x0000001106002986 */ /* 0x0045e2000c101906 */
[----:B------:R-:W-:Y:S02]  /*10c0*/  SHF.R.U32.HI R27, RZ, 0x1f, R22 ;  /* 0x0000001fff1b7819 */ /* 0x000fe40000011616 */
[----:B------:R-:W-:Y:S01]  /*10d0*/  ISETP.LT.AND P2, PT, R3, 0x600, !P6 ;  /* 0x000006000300780c */ /* 0x000fe20007741270 */
[----:B------:R-:W-:Y:S01]  /*10e0*/  IMAD R3, R24, -0x180, R3 ;  /* 0xfffffe8018037824 */ /* 0x000fe200078e0203 */
[----:B------:R-:W-:Y:S02]  /*10f0*/  SHF.R.U32.HI R29, RZ, 0x1f, R26 ;  /* 0x0000001fff1d7819 */ /* 0x000fe4000001161a */
[----:B------:R-:W-:Y:S01]  /*1100*/  LEA.HI.SX32 R22, R22, R27, 0x1a ;  /* 0x0000001b16167211 */ /* 0x000fe200078fd2ff */
[----:B------:R-:W-:Y:S01]  /*1110*/  IMAD R31, R3, 0x384, R0 ;  /* 0x00000384031f7824 */ /* 0x000fe200078e0200 */
[----:B------:R-:W-:Y:S01]  /*1120*/  LEA.HI.SX32 R27, R26, R29, 0x1a ;  /* 0x0000001d1a1b7211 */ /* 0x000fe200078fd2ff */
[----:B------:R-:W-:Y:S01]  /*1130*/  IMAD R3, R23, -0x180, R18 ;  /* 0xfffffe8017037824 */ /* 0x000fe200078e0212 */
[----:B------:R-:W-:Y:S01]  /*1140*/  ISETP.LT.AND P3, PT, R18, 0x600, !P6 ;  /* 0x000006001200780c */ /* 0x000fe20007761270 */
[----:B-1----:R-:W-:-:S02]  /*1150*/  IMAD R25, R22, -0x180, R19 ;  /* 0xfffffe8016197824 */ /* 0x002fc400078e0213 */
[----:B------:R-:W-:Y:S02]  /*1160*/  IMAD R29, R27, -0x180, R20 ;  /* 0xfffffe801b1d7824 */ /* 0x000fe400078e0214 */
[----:B------:R-:W-:Y:S02]  /*1170*/  IMAD R18, R3, 0x384, R0 ;  /* 0x0000038403127824 */ /* 0x000fe400078e0200 */
[----:B------:R-:W-:Y:S01]  /*1180*/  IMAD.WIDE R2, R4, 0x4, R10 ;  /* 0x0000000404027825 */ /* 0x000fe200078e020a */
[----:B------:R-:W-:Y:S02]  /*1190*/  LOP3.LUT R8, R8, 0x380, RZ, 0xfc, !PT ;  /* 0x0000038008087812 */ /* 0x000fe400078efcff */
[----:B------:R-:W-:Y:S01]  /*11a0*/  ISETP.LT.AND P5, PT, R20, 0x600, !P6 ;  /* 0x000006001400780c */ /* 0x000fe200077a1270 */
[--C-:B--2---:R-:W-:Y:S01]  /*11b0*/  IMAD R6, R29, 0x384, R0.reuse ;  /* 0x000003841d067824 */ /* 0x104fe200078e0200 */
[----:B------:R-:W-:Y:S01]  /*11c0*/  ISETP.LT.AND P4, PT, R19, 0x600, !P6 ;  /* 0x000006001300780c */ /* 0x000fe20007781270 */
[----:B------:R-:W-:Y:S01]  /*11d0*/  IMAD R25, R25, 0x384, R0 ;  /* 0x0000038419197824 */ /* 0x000fe200078e0200 */
[----:B------:R1:W-:Y:S01]  /*11e0*/  @P0 STG.E desc[UR6][R2.64], R14 ;  /* 0x0000000e02000986 */ /* 0x0003e2000c101906 */
[----:B------:R-:W-:Y:S01]  /*11f0*/  IMAD R21, R28, 0xef100, R21 ;  /* 0x000ef1001c157824 */ /* 0x000fe200078e0215 */
[----:B------:R-:W-:Y:S01]  /*1200*/  ISETP.LT.AND P0, PT, R8, 0x600, !P6 ;  /* 0x000006000800780c */ /* 0x000fe20007701270 */
[----:B------:R-:W-:-:S02]  /*1210*/  IMAD R19, R24, 0xef100, R31 ;  /* 0x000ef10018137824 */ /* 0x000fc400078e021f */
[----:B------:R-:W-:Y:S02]  /*1220*/  IMAD R27, R27, 0xef100, R6 ;  /* 0x000ef1001b1b7824 */ /* 0x000fe400078e0206 */
[----:B------:R-:W-:Y:S02]  /*1230*/  IMAD R25, R22, 0xef100, R25 ;  /* 0x000ef10016197824 */ /* 0x000fe400078e0219 */
[----:B------:R-:W-:Y:S02]  /*1240*/  IMAD R17, R23, 0xef100, R18 ;  /* 0x000ef10017117824 */ /* 0x000fe400078e0212 */
[----:B------:R-:W-:-:S04]  /*1250*/  IMAD.WIDE R6, R21, 0x4, R10 ;  /* 0x0000000415067825 */ /* 0x000fc800078e020a */
[--C-:B------:R-:W-:Y:S01]  /*1260*/  IMAD.WIDE R22, R19, 0x4, R10.reuse ;  /* 0x0000000413167825 */ /* 0x100fe200078e020a */
[----:B---3--:R1:W-:Y:S03]  /*1270*/  @P1 STG.E desc[UR6][R6.64], R13 ;  /* 0x0000000d06001986 */ /* 0x0083e6000c101906 */
[--C-:B------:R-:W-:Y:S01]  /*1280*/  IMAD.WIDE R20, R27, 0x4, R10.reuse ;  /* 0x000000041b147825 */ /* 0x100fe200078e020a */
[----:B----4-:R1:W-:Y:S03]  /*1290*/  @P2 STG.E desc[UR6][R22.64], R12 ;  /* 0x0000000c16002986 */ /* 0x0103e6000c101906 */
[--C-:B------:R-:W-:Y:S01]  /*12a0*/  IMAD.WIDE R18, R25, 0x4, R10.reuse ;  /* 0x0000000419127825 */ /* 0x100fe200078e020a */
[----:B0-----:R1:W-:Y:S03]  /*12b0*/  @P5 STG.E desc[UR6][R20.64], R16 ;  /* 0x0000001014005986 */ /* 0x0013e6000c101906 */
[----:B------:R-:W-:Y:S01]  /*12c0*/  IMAD.WIDE R24, R17, 0x4, R10 ;  /* 0x0000000411187825 */ /* 0x000fe200078e020a */
[----:B-----5:R1:W-:Y:S04]  /*12d0*/  @P4 STG.E desc[UR6][R18.64], R15 ;  /* 0x0000000f12004986 */ /* 0x0203e8000c101906 */
[----:B------:R1:W-:Y:S01]  /*12e0*/  @P3 STG.E desc[UR6][R24.64], R5 ;  /* 0x0000000518003986 */ /* 0x0003e2000c101906 */
[----:B------:R-:W-:Y:S05]  /*12f0*/  @!P0 EXIT ;  /* 0x000000000000894d */ /* 0x000fea0003800000 */
[----:B------:R-:W0:Y:S01]  /*1300*/  LDS R9, [R9] ;  /* 0x0000000009097984 */ /* 0x000e220000000800 */
[----:B-1----:R-:W-:-:S05]  /*1310*/  IMAD.HI R2, R8, 0x2aaaaaab, RZ ;  /* 0x2aaaaaab08027827 */ /* 0x002fca00078e02ff */
[----:B------:R-:W-:-:S04]  /*1320*/  SHF.R.U32.HI R3, RZ, 0x1f, R2 ;  /* 0x0000001fff037819 */ /* 0x000fc80000011602 */
[----:B------:R-:W-:-:S05]  /*1330*/  LEA.HI.SX32 R3, R2, R3, 0x1a ;  /* 0x0000000302037211 */ /* 0x000fca00078fd2ff */
[----:B------:R-:W-:-:S04]  /*1340*/  IMAD R5, R3, -0x180, R8 ;  /* 0xfffffe8003057824 */ /* 0x000fc800078e0208 */
[----:B------:R-:W-:-:S04]  /*1350*/  IMAD R0, R5, 0x384, R0 ;  /* 0x0000038405007824 */ /* 0x000fc800078e0200 */
[----:B------:R-:W-:-:S04]  /*1360*/  IMAD R3, R3, 0xef100, R0 ;  /* 0x000ef10003037824 */ /* 0x000fc800078e0200 */
[----:B------:R-:W-:-:S05]  /*1370*/  IMAD.WIDE R10, R3, 0x4, R10 ;  /* 0x00000004030a7825 */ /* 0x000fca00078e020a */
[----:B0-----:R-:W-:Y:S01]  /*1380*/  STG.E desc[UR6][R10.64], R9 ;  /* 0x000000090a007986 */ /* 0x001fe2000c101906 */
[----:B------:R-:W-:Y:S05]  /*1390*/  EXIT ;  /* 0x000000000000794d */ /* 0x000fea0003800000 */
.L_x_0:
[----:B------:R-:W-:-:S00]  /*13a0*/  BRA `(.L_x_0) ;  /* 0xfffffffc00fc7947 */ /* 0x000fc0000383ffff */
[----:B------:R-:W-:-:S00]  /*13b0*/  NOP ;  /* 0x0000000000007918 */ /* 0x000fc00000000000 */
        /* <DEDUP_REMOVED lines=12> */
.L_x_1:


//--------------------- .nv.global.init           --------------------------
	.section	.nv.global.init,"aw",@progbits
.nv.global.init:
	.type		_$_str,@object
	.size		_$_str,(_$_str_$_2 - _$_str)
_$_str:
        /*0000*/ 	.byte	0x5f, 0x5f, 0x43, 0x55, 0x44, 0x41, 0x5f, 0x46, 0x54, 0x5a, 0x00
	.type		_$_str_$_2,@object
	.size		_$_str_$_2,(.L_1 - _$_str_$_2)
_$_str_$_2:
        /*000b*/ 	.byte	0x5f, 0x5f, 0x43, 0x55, 0x44, 0x41, 0x5f, 0x50, 0x52, 0x45, 0x43, 0x5f, 0x53, 0x51, 0x52, 0x54
        /*001b*/ 	.byte	0x00
.L_1:


//--------------------- .nv.shared.triton_poi_fused__native_batch_norm_legit_no_training_relu_36 --------------------------
	.section	.nv.shared.triton_poi_fused__native_batch_norm_legit_no_training_relu_36,"aw",@nobits
	.sectionflags	@""
	.align	16
	.zero		1024


//--------------------- .nv.constant0.triton_poi_fused__native_batch_norm_legit_no_training_relu_36 --------------------------
	.section	.nv.constant0.triton_poi_fused__native_batch_norm_legit_no_training_relu_36,"a",@progbits
	.sectionflags	@""
	.align	4
.nv.constant0.triton_poi_fused__native_batch_norm_legit_no_training_relu_36:
	.zero		584
